//
// Generated by NVIDIA NVVM Compiler
//
// Compiler Build ID: CL-36424714
// Cuda compilation tools, release 13.0, V13.0.88
// Based on NVVM 20.0.0
//

.version 9.0
.target sm_100
.address_size 64

	// .globl	_Z10rk2wc_cudafffffffjPfS_

.visible .entry _Z10rk2wc_cudafffffffjPfS_(
	.param .f32 _Z10rk2wc_cudafffffffjPfS__param_0,
	.param .f32 _Z10rk2wc_cudafffffffjPfS__param_1,
	.param .f32 _Z10rk2wc_cudafffffffjPfS__param_2,
	.param .f32 _Z10rk2wc_cudafffffffjPfS__param_3,
	.param .f32 _Z10rk2wc_cudafffffffjPfS__param_4,
	.param .f32 _Z10rk2wc_cudafffffffjPfS__param_5,
	.param .f32 _Z10rk2wc_cudafffffffjPfS__param_6,
	.param .u32 _Z10rk2wc_cudafffffffjPfS__param_7,
	.param .u64 .ptr .align 1 _Z10rk2wc_cudafffffffjPfS__param_8,
	.param .u64 .ptr .align 1 _Z10rk2wc_cudafffffffjPfS__param_9
)
{
	.reg .pred 	%p<10>;
	.reg .b32 	%r<78>;
	.reg .b32 	%f<3>;
	.reg .b64 	%rd<41>;

	ld.param.u32 	%r40, [_Z10rk2wc_cudafffffffjPfS__param_7];
	ld.param.u64 	%rd2, [_Z10rk2wc_cudafffffffjPfS__param_8];
	ld.param.u64 	%rd3, [_Z10rk2wc_cudafffffffjPfS__param_9];
	cvta.to.global.u64 	%rd4, %rd3;
	cvta.to.global.u64 	%rd5, %rd2;
	mov.u32 	%r41, %ctaid.x;
	mov.u32 	%r42, %ntid.x;
	mov.u32 	%r43, %tid.x;
	mad.lo.s32 	%r44, %r41, %r42, %r43;
	shl.b32 	%r45, %r44, 1;
	mul.wide.s32 	%rd6, %r45, 4;
	add.s64 	%rd7, %rd5, %rd6;
	mul.wide.s32 	%rd8, %r44, 4;
	add.s64 	%rd1, %rd4, %rd8;
	ld.global.f32 	%f1, [%rd7];
	ld.global.f32 	%f2, [%rd7+4];
	st.global.f32 	[%rd1], %f1;
	mov.u32 	%r1, %nctaid.x;
	shl.b32 	%r2, %r1, 1;
	mul.lo.s32 	%r46, %r2, %r40;
	mul.wide.u32 	%rd9, %r46, 4;
	add.s64 	%rd10, %rd1, %rd9;
	st.global.f32 	[%rd10], %f2;
	setp.lt.u32 	%p1, %r40, 2;
	@%p1 bra 	$L__BB0_13;
	add.s32 	%r3, %r40, -1;
	add.s32 	%r48, %r40, -2;
	and.b32  	%r4, %r3, 7;
	setp.lt.u32 	%p2, %r48, 7;
	mov.b32 	%r76, 1;
	@%p2 bra 	$L__BB0_5;
	and.b32  	%r50, %r3, -8;
	neg.s32 	%r73, %r50;
	shl.b32 	%r6, %r1, 4;
	mul.lo.s32 	%r71, %r1, 14;
	mul.lo.s32 	%r70, %r1, 10;
	mul.lo.s32 	%r69, %r1, 12;
	shl.b32 	%r68, %r1, 3;
	mul.lo.s32 	%r67, %r1, 6;
	shl.b32 	%r66, %r1, 2;
	mov.b32 	%r74, 0;
	mov.u32 	%r65, %r2;
	mov.u32 	%r72, %r6;
$L__BB0_3:
	.pragma "nounroll";
	mul.wide.u32 	%rd11, %r65, 4;
	add.s64 	%rd12, %rd1, %rd11;
	st.global.f32 	[%rd12], %f1;
	st.global.f32 	[%rd12+4], %f2;
	mul.wide.u32 	%rd13, %r66, 4;
	add.s64 	%rd14, %rd1, %rd13;
	st.global.f32 	[%rd14], %f1;
	st.global.f32 	[%rd14+4], %f2;
	mul.wide.u32 	%rd15, %r67, 4;
	add.s64 	%rd16, %rd1, %rd15;
	st.global.f32 	[%rd16], %f1;
	st.global.f32 	[%rd16+4], %f2;
	mul.wide.u32 	%rd17, %r68, 4;
	add.s64 	%rd18, %rd1, %rd17;
	st.global.f32 	[%rd18], %f1;
	st.global.f32 	[%rd18+4], %f2;
	mul.wide.u32 	%rd19, %r70, 4;
	add.s64 	%rd20, %rd1, %rd19;
	st.global.f32 	[%rd20], %f1;
	st.global.f32 	[%rd20+4], %f2;
	mul.wide.u32 	%rd21, %r69, 4;
	add.s64 	%rd22, %rd1, %rd21;
	st.global.f32 	[%rd22], %f1;
	st.global.f32 	[%rd22+4], %f2;
	mul.wide.u32 	%rd23, %r71, 4;
	add.s64 	%rd24, %rd1, %rd23;
	st.global.f32 	[%rd24], %f1;
	st.global.f32 	[%rd24+4], %f2;
	mul.wide.u32 	%rd25, %r72, 4;
	add.s64 	%rd26, %rd1, %rd25;
	st.global.f32 	[%rd26], %f1;
	st.global.f32 	[%rd26+4], %f2;
	add.s32 	%r74, %r74, 8;
	add.s32 	%r73, %r73, 8;
	add.s32 	%r72, %r72, %r6;
	add.s32 	%r71, %r71, %r6;
	add.s32 	%r70, %r70, %r6;
	add.s32 	%r69, %r69, %r6;
	add.s32 	%r68, %r68, %r6;
	add.s32 	%r67, %r67, %r6;
	add.s32 	%r66, %r66, %r6;
	add.s32 	%r65, %r65, %r6;
	setp.ne.s32 	%p3, %r73, 0;
	@%p3 bra 	$L__BB0_3;
	add.s32 	%r76, %r74, 1;
$L__BB0_5:
	setp.eq.s32 	%p4, %r4, 0;
	@%p4 bra 	$L__BB0_13;
	and.b32  	%r35, %r3, 3;
	setp.lt.u32 	%p5, %r4, 4;
	@%p5 bra 	$L__BB0_8;
	shl.b32 	%r51, %r76, 1;
	mul.lo.s32 	%r52, %r51, %r1;
	mul.wide.u32 	%rd27, %r52, 4;
	add.s64 	%rd28, %rd1, %rd27;
	st.global.f32 	[%rd28], %f1;
	st.global.f32 	[%rd28+4], %f2;
	add.s32 	%r53, %r52, %r2;
	mul.wide.u32 	%rd29, %r53, 4;
	add.s64 	%rd30, %rd1, %rd29;
	st.global.f32 	[%rd30], %f1;
	st.global.f32 	[%rd30+4], %f2;
	shl.b32 	%r54, %r1, 2;
	add.s32 	%r55, %r54, %r52;
	mul.wide.u32 	%rd31, %r55, 4;
	add.s64 	%rd32, %rd1, %rd31;
	st.global.f32 	[%rd32], %f1;
	st.global.f32 	[%rd32+4], %f2;
	add.s32 	%r56, %r55, %r2;
	mul.wide.u32 	%rd33, %r56, 4;
	add.s64 	%rd34, %rd1, %rd33;
	st.global.f32 	[%rd34], %f1;
	st.global.f32 	[%rd34+4], %f2;
	sub.s32 	%r57, %r51, %r76;
	add.s32 	%r76, %r57, 4;
$L__BB0_8:
	setp.eq.s32 	%p6, %r35, 0;
	@%p6 bra 	$L__BB0_13;
	setp.eq.s32 	%p7, %r35, 1;
	@%p7 bra 	$L__BB0_11;
	shl.b32 	%r58, %r76, 1;
	mul.lo.s32 	%r59, %r58, %r1;
	mul.wide.u32 	%rd35, %r59, 4;
	add.s64 	%rd36, %rd1, %rd35;
	st.global.f32 	[%rd36], %f1;
	st.global.f32 	[%rd36+4], %f2;
	add.s32 	%r60, %r59, %r2;
	mul.wide.u32 	%rd37, %r60, 4;
	add.s64 	%rd38, %rd1, %rd37;
	st.global.f32 	[%rd38], %f1;
	st.global.f32 	[%rd38+4], %f2;
	sub.s32 	%r61, %r58, %r76;
	add.s32 	%r76, %r61, 2;
$L__BB0_11:
	and.b32  	%r62, %r3, 1;
	setp.eq.b32 	%p8, %r62, 1;
	not.pred 	%p9, %p8;
	@%p9 bra 	$L__BB0_13;
	mul.lo.s32 	%r63, %r76, %r1;
	shl.b32 	%r64, %r63, 1;
	mul.wide.u32 	%rd39, %r64, 4;
	add.s64 	%rd40, %rd1, %rd39;
	st.global.f32 	[%rd40], %f1;
	st.global.f32 	[%rd40+4], %f2;
$L__BB0_13:
	ret;

}


// ===== COMPILED SASS (sm_100) =====

	.target	sm_100

	.elftype	@"ET_EXEC"


//--------------------- .note.nv.tkinfo           --------------------------
	.section	.note.nv.tkinfo,"",@"SHT_NOTE"
	.sectionflags	@"SHF_NOTE_NV_TKINFO"
	.tkinfo
        /*0018*/ 	.word	0x00000002
        /*0030*/ 	.string	""
        /*0030*/ 	.string	"ptxas"
        /*0030*/ 	.string	"Cuda compilation tools, release 13.0, V13.0.88"
        /*0030*/ 	.string	"Build cuda_13.0.r13.0/compiler.36424714_0"
        /*0030*/ 	.string	"-arch sm_100 -m 64 "



//--------------------- .note.nv.cuinfo           --------------------------
	.section	.note.nv.cuinfo,"",@"SHT_NOTE"
	.sectionflags	@"SHF_NOTE_NV_CUINFO"
        /*0018*/ 	.short	0x0002
        /*001a*/ 	.short	0x0064
        /*001c*/ 	.short	0x0082
	.zero		2


//--------------------- .nv.info                  --------------------------
	.section	.nv.info,"",@"SHT_CUDA_INFO"
	.align	4


	//----- nvinfo : EIATTR_REGCOUNT
	.align		4
        /*0000*/ 	.byte	0x04, 0x2f
        /*0002*/ 	.short	(.L_1 - .L_0)
	.align		4
.L_0:
        /*0004*/ 	.word	index@(_Z10rk2wc_cudafffffffjPfS_)
        /*0008*/ 	.word	0x00000020


	//----- nvinfo : EIATTR_FRAME_SIZE
	.align		4
.L_1:
        /*000c*/ 	.byte	0x04, 0x11
        /*000e*/ 	.short	(.L_3 - .L_2)
	.align		4
.L_2:
        /*0010*/ 	.word	index@(_Z10rk2wc_cudafffffffjPfS_)
        /*0014*/ 	.word	0x00000000


	//----- nvinfo : EIATTR_MIN_STACK_SIZE
	.align		4
.L_3:
        /*0018*/ 	.byte	0x04, 0x12
        /*001a*/ 	.short	(.L_5 - .L_4)
	.align		4
.L_4:
        /*001c*/ 	.word	index@(_Z10rk2wc_cudafffffffjPfS_)
        /*0020*/ 	.word	0x00000000
.L_5:


//--------------------- .nv.compat                --------------------------
	.section	.nv.compat,"",@"SHT_CUDA_COMPAT_INFO"
	.align	4
        /*0000*/ 	.byte	0x02, 0x09, 0x00, 0x00, 0x02, 0x02, 0x01, 0x00, 0x02, 0x05, 0x05, 0x00, 0x03, 0x07, 0x01, 0x01
        /*0010*/ 	.byte	0x02, 0x03, 0x00, 0x00, 0x02, 0x06, 0x01, 0x00, 0x04, 0x0b, 0x08, 0x00, 0x09, 0x00, 0x00, 0x00
        /*0020*/ 	.byte	0x00, 0x00, 0x00, 0x00


//--------------------- .nv.info._Z10rk2wc_cudafffffffjPfS_ --------------------------
	.section	.nv.info._Z10rk2wc_cudafffffffjPfS_,"",@"SHT_CUDA_INFO"
	.sectionflags	@""
	.align	4


	//----- nvinfo : EIATTR_CUDA_API_VERSION
	.align		4
        /*0000*/ 	.byte	0x04, 0x37
        /*0002*/ 	.short	(.L_7 - .L_6)
.L_6:
        /*0004*/ 	.word	0x00000082


	//----- nvinfo : EIATTR_KPARAM_INFO
	.align		4
.L_7:
        /*0008*/ 	.byte	0x04, 0x17
        /*000a*/ 	.short	(.L_9 - .L_8)
.L_8:
        /*000c*/ 	.word	0x00000000
        /*0010*/ 	.short	0x0009
        /*0012*/ 	.short	0x0028
        /*0014*/ 	.byte	0x00, 0xf5, 0x21, 0x00


	//----- nvinfo : EIATTR_KPARAM_INFO
	.align		4
.L_9:
        /*0018*/ 	.byte	0x04, 0x17
        /*001a*/ 	.short	(.L_11 - .L_10)
.L_10:
        /*001c*/ 	.word	0x00000000
        /*0020*/ 	.short	0x0008
        /*0022*/ 	.short	0x0020
        /*0024*/ 	.byte	0x00, 0xf5, 0x21, 0x00


	//----- nvinfo : EIATTR_KPARAM_INFO
	.align		4
.L_11:
        /*0028*/ 	.byte	0x04, 0x17
        /*002a*/ 	.short	(.L_13 - .L_12)
.L_12:
        /*002c*/ 	.word	0x00000000
        /*0030*/ 	.short	0x0007
        /*0032*/ 	.short	0x001c
        /*0034*/ 	.byte	0x00, 0xf0, 0x11, 0x00


	//----- nvinfo : EIATTR_KPARAM_INFO
	.align		4
.L_13:
        /*0038*/ 	.byte	0x04, 0x17
        /*003a*/ 	.short	(.L_15 - .L_14)
.L_14:
        /*003c*/ 	.word	0x00000000
        /*0040*/ 	.short	0x0006
        /*0042*/ 	.short	0x0018
        /*0044*/ 	.byte	0x00, 0xf0, 0x11, 0x00


	//----- nvinfo : EIATTR_KPARAM_INFO
	.align		4
.L_15:
        /*0048*/ 	.byte	0x04, 0x17
        /*004a*/ 	.short	(.L_17 - .L_16)
.L_16:
        /*004c*/ 	.word	0x00000000
        /*0050*/ 	.short	0x0005
        /*0052*/ 	.short	0x0014
        /*0054*/ 	.byte	0x00, 0xf0, 0x11, 0x00


	//----- nvinfo : EIATTR_KPARAM_INFO
	.align		4
.L_17:
        /*0058*/ 	.byte	0x04, 0x17
        /*005a*/ 	.short	(.L_19 - .L_18)
.L_18:
        /*005c*/ 	.word	0x00000000
        /*0060*/ 	.short	0x0004
        /*0062*/ 	.short	0x0010
        /*0064*/ 	.byte	0x00, 0xf0, 0x11, 0x00


	//----- nvinfo : EIATTR_KPARAM_INFO
	.align		4
.L_19:
        /*0068*/ 	.byte	0x04, 0x17
        /*006a*/ 	.short	(.L_21 - .L_20)
.L_20:
        /*006c*/ 	.word	0x00000000
        /*0070*/ 	.short	0x0003
        /*0072*/ 	.short	0x000c
        /*0074*/ 	.byte	0x00, 0xf0, 0x11, 0x00


	//----- nvinfo : EIATTR_KPARAM_INFO
	.align		4
.L_21:
        /*0078*/ 	.byte	0x04, 0x17
        /*007a*/ 	.short	(.L_23 - .L_22)
.L_22:
        /*007c*/ 	.word	0x00000000
        /*0080*/ 	.short	0x0002
        /*0082*/ 	.short	0x0008
        /*0084*/ 	.byte	0x00, 0xf0, 0x11, 0x00


	//----- nvinfo : EIATTR_KPARAM_INFO
	.align		4
.L_23:
        /*0088*/ 	.byte	0x04, 0x17
        /*008a*/ 	.short	(.L_25 - .L_24)
.L_24:
        /*008c*/ 	.word	0x00000000
        /*0090*/ 	.short	0x0001
        /*0092*/ 	.short	0x0004
        /*0094*/ 	.byte	0x00, 0xf0, 0x11, 0x00


	//----- nvinfo : EIATTR_KPARAM_INFO
	.align		4
.L_25:
        /*0098*/ 	.byte	0x04, 0x17
        /*009a*/ 	.short	(.L_27 - .L_26)
.L_26:
        /*009c*/ 	.word	0x00000000
        /*00a0*/ 	.short	0x0000
        /*00a2*/ 	.short	0x0000
        /*00a4*/ 	.byte	0x00, 0xf0, 0x11, 0x00


	//----- nvinfo : EIATTR_SPARSE_MMA_MASK
	.align		4
.L_27:
        /*00a8*/ 	.byte	0x03, 0x50
        /*00aa*/ 	.short	0x0000


	//----- nvinfo : EIATTR_MAXREG_COUNT
	.align		4
        /*00ac*/ 	.byte	0x03, 0x1b
        /*00ae*/ 	.short	0x00ff


	//----- nvinfo : EIATTR_MERCURY_ISA_VERSION
	.align		4
        /*00b0*/ 	.byte	0x03, 0x5f
        /*00b2*/ 	.short	0x0101


	//----- nvinfo : EIATTR_VRC_CTA_INIT_COUNT
	.align		4
        /*00b4*/ 	.byte	0x02, 0x4a
	.zero		1
	.zero		1


	//----- nvinfo : EIATTR_EXIT_INSTR_OFFSETS
	.align		4
        /*00b8*/ 	.byte	0x04, 0x1c
        /*00ba*/ 	.short	(.L_29 - .L_28)


	//   ....[0]....
.L_28:
        /*00bc*/ 	.word	0x00000150


	//   ....[1]....
        /*00c0*/ 	.word	0x000004e0


	//   ....[2]....
        /*00c4*/ 	.word	0x00000650


	//   ....[3]....
        /*00c8*/ 	.word	0x00000740


	//   ....[4]....
        /*00cc*/ 	.word	0x000007a0


	//----- nvinfo : EIATTR_CBANK_PARAM_SIZE
	.align		4
.L_29:
        /*00d0*/ 	.byte	0x03, 0x19
        /*00d2*/ 	.short	0x0030


	//----- nvinfo : EIATTR_PARAM_CBANK
	.align		4
        /*00d4*/ 	.byte	0x04, 0x0a
        /*00d6*/ 	.short	(.L_31 - .L_30)
	.align		4
.L_30:
        /*00d8*/ 	.word	index@(.nv.constant0._Z10rk2wc_cudafffffffjPfS_)
        /*00dc*/ 	.short	0x0380
        /*00de*/ 	.short	0x0030


	//----- nvinfo : EIATTR_SW_WAR
	.align		4
.L_31:
        /*00e0*/ 	.byte	0x04, 0x36
        /*00e2*/ 	.short	(.L_33 - .L_32)
.L_32:
        /*00e4*/ 	.word	0x00000008
.L_33:


//--------------------- .nv.callgraph             --------------------------
	.section	.nv.callgraph,"",@"SHT_CUDA_CALLGRAPH"
	.align	4
	.sectionentsize	8
	.align		4
        /*0000*/ 	.word	0x00000000
	.align		4
        /*0004*/ 	.word	0xffffffff
	.align		4
        /*0008*/ 	.word	0x00000000
	.align		4
        /*000c*/ 	.word	0xfffffffe
	.align		4
        /*0010*/ 	.word	0x00000000
	.align		4
        /*0014*/ 	.word	0xfffffffd
	.align		4
        /*0018*/ 	.word	0x00000000
	.align		4
        /*001c*/ 	.word	0xfffffffc


//--------------------- .text._Z10rk2wc_cudafffffffjPfS_ --------------------------
	.section	.text._Z10rk2wc_cudafffffffjPfS_,"ax",@progbits
	.align	128
        .global         _Z10rk2wc_cudafffffffjPfS_
        .type           _Z10rk2wc_cudafffffffjPfS_,@function
        .size           _Z10rk2wc_cudafffffffjPfS_,(.L_x_5 - _Z10rk2wc_cudafffffffjPfS_)
        .other          _Z10rk2wc_cudafffffffjPfS_,@"STO_CUDA_ENTRY STV_DEFAULT"
_Z10rk2wc_cudafffffffjPfS_:
.text._Z10rk2wc_cudafffffffjPfS_:
[----:B------:R-:W-:Y:S01]  /*0000*/  LDC R1, c[0x0][0x37c] ;  /* 0x0000df00ff017b82 */ /* 0x000fe20000000800 */
[----:B------:R-:W0:Y:S07]  /*0010*/  S2R R0, SR_TID.X ;  /* 0x0000000000007919 */ /* 0x000e2e0000002100 */
[----:B------:R-:W0:Y:S01]  /*0020*/  S2UR UR6, SR_CTAID.X ;  /* 0x00000000000679c3 */ /* 0x000e220000002500 */
[----:B------:R-:W1:Y:S07]  /*0030*/  LDCU.64 UR4, c[0x0][0x358] ;  /* 0x00006b00ff0477ac */ /* 0x000e6e0008000a00 */
[----:B------:R-:W0:Y:S08]  /*0040*/  LDC R5, c[0x0][0x360] ;  /* 0x0000d800ff057b82 */ /* 0x000e300000000800 */
[----:B------:R-:W2:Y:S08]  /*0050*/  LDC.64 R6, c[0x0][0x3a0] ;  /* 0x0000e800ff067b82 */ /* 0x000eb00000000a00 */
[----:B------:R-:W3:Y:S01]  /*0060*/  LDC R11, c[0x0][0x39c] ;  /* 0x0000e700ff0b7b82 */ /* 0x000ee20000000800 */
[----:B0-----:R-:W-:-:S07]  /*0070*/  IMAD R5, R5, UR6, R0 ;  /* 0x0000000605057c24 */ /* 0x001fce000f8e0200 */
[----:B------:R-:W0:Y:S01]  /*0080*/  LDC.64 R14, c[0x0][0x3a8] ;  /* 0x0000ea00ff0e7b82 */ /* 0x000e220000000a00 */
[----:B------:R-:W-:-:S05]  /*0090*/  SHF.L.U32 R3, R5, 0x1, RZ ;  /* 0x0000000105037819 */ /* 0x000fca00000006ff */
[----:B--2---:R-:W-:-:S05]  /*00a0*/  IMAD.WIDE R6, R3, 0x4, R6 ;  /* 0x0000000403067825 */ /* 0x004fca00078e0206 */
[----:B-1----:R-:W2:Y:S04]  /*00b0*/  LDG.E R0, desc[UR4][R6.64] ;  /* 0x0000000406007981 */ /* 0x002ea8000c1e1900 */
[----:B------:R-:W4:Y:S01]  /*00c0*/  LDG.E R2, desc[UR4][R6.64+0x4] ;  /* 0x0000040406027981 */ /* 0x000f22000c1e1900 */
[----:B------:R-:W1:Y:S01]  /*00d0*/  LDC R3, c[0x0][0x370] ;  /* 0x0000dc00ff037b82 */ /* 0x000e620000000800 */
[----:B---3--:R-:W-:Y:S01]  /*00e0*/  ISETP.GE.U32.AND P0, PT, R11, 0x2, PT ;  /* 0x000000020b00780c */ /* 0x008fe20003f06070 */
[----:B0-----:R-:W-:Y:S01]  /*00f0*/  IMAD.WIDE R14, R5, 0x4, R14 ;  /* 0x00000004050e7825 */ /* 0x001fe200078e020e */
[----:B-1----:R-:W-:-:S05]  /*0100*/  SHF.L.U32 R4, R3, 0x1, RZ ;  /* 0x0000000103047819 */ /* 0x002fca00000006ff */
[----:B------:R-:W-:-:S04]  /*0110*/  IMAD R9, R4, R11, RZ ;  /* 0x0000000b04097224 */ /* 0x000fc800078e02ff */
[----:B------:R-:W-:Y:S01]  /*0120*/  IMAD.WIDE.U32 R8, R9, 0x4, R14 ;  /* 0x0000000409087825 */ /* 0x000fe200078e000e */
[----:B--2---:R0:W-:Y:S04]  /*0130*/  STG.E desc[UR4][R14.64], R0 ;  /* 0x000000000e007986 */ /* 0x0041e8000c101904 */
[----:B----4-:R0:W-:Y:S01]  /*0140*/  STG.E desc[UR4][R8.64], R2 ;  /* 0x0000000208007986 */ /* 0x0101e2000c101904 */
[----:B------:R-:W-:Y:S05]  /*0150*/  @!P0 EXIT ;  /* 0x000000000000894d */ /* 0x000fea0003800000 */
[----:B------:R-:W-:Y:S02]  /*0160*/  VIADD R5, R11, 0xfffffffe ;  /* 0xfffffffe0b057836 */ /* 0x000fe40000000000 */
[----:B------:R-:W-:-:S03]  /*0170*/  HFMA2 R28, -RZ, RZ, 0, 5.9604644775390625e-08 ;  /* 0x00000001ff1c7431 */ /* 0x000fc600000001ff */
[----:B------:R-:W-:Y:S02]  /*0180*/  ISETP.GE.U32.AND P0, PT, R5, 0x7, PT ;  /* 0x000000070500780c */ /* 0x000fe40003f06070 */
[----:B------:R-:W-:-:S04]  /*0190*/  IADD3 R5, PT, PT, R11, -0x1, RZ ;  /* 0xffffffff0b057810 */ /* 0x000fc80007ffe0ff */
[----:B------:R-:W-:-:S07]  /*01a0*/  LOP3.LUT R6, R5, 0x7, RZ, 0xc0, !PT ;  /* 0x0000000705067812 */ /* 0x000fce00078ec0ff */
[----:B------:R-:W-:Y:S05]  /*01b0*/  @!P0 BRA `(.L_x_0) ;  /* 0x0000000000c48947 */ /* 0x000fea0003800000 */
[----:B------:R-:W-:Y:S01]  /*01c0*/  LOP3.LUT R29, R5, 0xfffffff8, RZ, 0xc0, !PT ;  /* 0xfffffff8051d7812 */ /* 0x000fe200078ec0ff */
[C---:B------:R-:W-:Y:S01]  /*01d0*/  IMAD.SHL.U32 R7, R3.reuse, 0x10, RZ ;  /* 0x0000001003077824 */ /* 0x040fe200078e00ff */
[C---:B------:R-:W-:Y:S01]  /*01e0*/  SHF.L.U32 R11, R3.reuse, 0x3, RZ ;  /* 0x00000003030b7819 */ /* 0x040fe200000006ff */
[C---:B------:R-:W-:Y:S01]  /*01f0*/  IMAD R12, R3.reuse, 0xe, RZ ;  /* 0x0000000e030c7824 */ /* 0x040fe200078e02ff */
[C---:B------:R-:W-:Y:S01]  /*0200*/  SHF.L.U32 R27, R3.reuse, 0x2, RZ ;  /* 0x00000002031b7819 */ /* 0x040fe200000006ff */
[C---:B0-----:R-:W-:Y:S01]  /*0210*/  IMAD R9, R3.reuse, 0xa, RZ ;  /* 0x0000000a03097824 */ /* 0x041fe200078e02ff */
[----:B------:R-:W-:Y:S01]  /*0220*/  MOV R26, R4 ;  /* 0x00000004001a7202 */ /* 0x000fe20000000f00 */
[----:B------:R-:W-:Y:S01]  /*0230*/  IMAD R10, R3, 0xc, RZ ;  /* 0x0000000c030a7824 */ /* 0x000fe200078e02ff */
[----:B------:R-:W-:Y:S01]  /*0240*/  IADD3 R29, PT, PT, -R29, RZ, RZ ;  /* 0x000000ff1d1d7210 */ /* 0x000fe20007ffe1ff */
[----:B------:R-:W-:Y:S02]  /*0250*/  IMAD R13, R3, 0x6, RZ ;  /* 0x00000006030d7824 */ /* 0x000fe400078e02ff */
[----:B------:R-:W-:-:S02]  /*0260*/  IMAD.MOV.U32 R28, RZ, RZ, RZ ;  /* 0x000000ffff1c7224 */ /* 0x000fc400078e00ff */
[----:B------:R-:W-:-:S07]  /*0270*/  IMAD.MOV.U32 R8, RZ, RZ, R7 ;  /* 0x000000ffff087224 */ /* 0x000fce00078e0007 */
.L_x_1:
[----:B------:R-:W-:Y:S01]  /*0280*/  IADD3 R29, PT, PT, R29, 0x8, RZ ;  /* 0x000000081d1d7810 */ /* 0x000fe20007ffe0ff */
[--C-:B-1----:R-:W-:Y:S01]  /*0290*/  IMAD.WIDE.U32 R18, R26, 0x4, R14.reuse ;  /* 0x000000041a127825 */ /* 0x102fe200078e000e */
[----:B------:R-:W-:Y:S02]  /*02a0*/  IADD3 R28, PT, PT, R28, 0x8, RZ ;  /* 0x000000081c1c7810 */ /* 0x000fe40007ffe0ff */
[----:B------:R-:W-:Y:S01]  /*02b0*/  ISETP.NE.AND P0, PT, R29, RZ, PT ;  /* 0x000000ff1d00720c */ /* 0x000fe20003f05270 */
[--C-:B------:R-:W-:Y:S01]  /*02c0*/  IMAD.WIDE.U32 R20, R27, 0x4, R14.reuse ;  /* 0x000000041b147825 */ /* 0x100fe200078e000e */
[----:B------:R-:W-:Y:S01]  /*02d0*/  STG.E desc[UR4][R18.64], R0 ;  /* 0x0000000012007986 */ /* 0x000fe2000c101904 */
[----:B------:R-:W-:Y:S02]  /*02e0*/  IADD3 R27, PT, PT, R7, R27, RZ ;  /* 0x0000001b071b7210 */ /* 0x000fe40007ffe0ff */
[----:B------:R-:W-:Y:S01]  /*02f0*/  IMAD.WIDE.U32 R16, R13, 0x4, R14 ;  /* 0x000000040d107825 */ /* 0x000fe200078e000e */
[----:B------:R0:W-:Y:S01]  /*0300*/  STG.E desc[UR4][R18.64+0x4], R2 ;  /* 0x0000040212007986 */ /* 0x0001e2000c101904 */
[----:B------:R-:W-:-:S02]  /*0310*/  IADD3 R13, PT, PT, R7, R13, RZ ;  /* 0x0000000d070d7210 */ /* 0x000fc40007ffe0ff */
[--C-:B------:R-:W-:Y:S01]  /*0320*/  IMAD.WIDE.U32 R24, R11, 0x4, R14.reuse ;  /* 0x000000040b187825 */ /* 0x100fe200078e000e */
[----:B------:R-:W-:Y:S01]  /*0330*/  STG.E desc[UR4][R20.64], R0 ;  /* 0x0000000014007986 */ /* 0x000fe2000c101904 */
[----:B------:R-:W-:Y:S02]  /*0340*/  IADD3 R11, PT, PT, R7, R11, RZ ;  /* 0x0000000b070b7210 */ /* 0x000fe40007ffe0ff */
[----:B------:R-:W-:Y:S01]  /*0350*/  IMAD.WIDE.U32 R22, R9, 0x4, R14 ;  /* 0x0000000409167825 */ /* 0x000fe200078e000e */
[----:B------:R1:W-:Y:S03]  /*0360*/  STG.E desc[UR4][R20.64+0x4], R2 ;  /* 0x0000040214007986 */ /* 0x0003e6000c101904 */
[C---:B------:R-:W-:Y:S01]  /*0370*/  IMAD.IADD R26, R7.reuse, 0x1, R26 ;  /* 0x00000001071a7824 */ /* 0x040fe200078e021a */
[----:B------:R-:W-:Y:S01]  /*0380*/  STG.E desc[UR4][R16.64], R0 ;  /* 0x0000000010007986 */ /* 0x000fe2000c101904 */
[----:B0-----:R-:W-:Y:S01]  /*0390*/  IMAD.WIDE.U32 R18, R12, 0x4, R14 ;  /* 0x000000040c127825 */ /* 0x001fe200078e000e */
[----:B------:R-:W-:-:S02]  /*03a0*/  IADD3 R12, PT, PT, R7, R12, RZ ;  /* 0x0000000c070c7210 */ /* 0x000fc40007ffe0ff */
[----:B------:R0:W-:Y:S01]  /*03b0*/  STG.E desc[UR4][R16.64+0x4], R2 ;  /* 0x0000040210007986 */ /* 0x0001e2000c101904 */
[C---:B------:R-:W-:Y:S02]  /*03c0*/  IMAD.IADD R9, R7.reuse, 0x1, R9 ;  /* 0x0000000107097824 */ /* 0x040fe400078e0209 */
[----:B-1----:R-:W-:Y:S01]  /*03d0*/  IMAD.WIDE.U32 R20, R8, 0x4, R14 ;  /* 0x0000000408147825 */ /* 0x002fe200078e000e */
[----:B------:R1:W-:Y:S01]  /*03e0*/  STG.E desc[UR4][R24.64], R0 ;  /* 0x0000000018007986 */ /* 0x0003e2000c101904 */
[----:B------:R-:W-:-:S03]  /*03f0*/  IADD3 R8, PT, PT, R7, R8, RZ ;  /* 0x0000000807087210 */ /* 0x000fc60007ffe0ff */
[----:B------:R1:W-:Y:S01]  /*0400*/  STG.E desc[UR4][R24.64+0x4], R2 ;  /* 0x0000040218007986 */ /* 0x0003e2000c101904 */
[----:B0-----:R-:W-:-:S03]  /*0410*/  IMAD.WIDE.U32 R16, R10, 0x4, R14 ;  /* 0x000000040a107825 */ /* 0x001fc600078e000e */
[----:B------:R1:W-:Y:S01]  /*0420*/  STG.E desc[UR4][R22.64], R0 ;  /* 0x0000000016007986 */ /* 0x0003e2000c101904 */
[----:B------:R-:W-:-:S03]  /*0430*/  IADD3 R10, PT, PT, R7, R10, RZ ;  /* 0x0000000a070a7210 */ /* 0x000fc60007ffe0ff */
[----:B------:R1:W-:Y:S04]  /*0440*/  STG.E desc[UR4][R22.64+0x4], R2 ;  /* 0x0000040216007986 */ /* 0x0003e8000c101904 */
[----:B------:R1:W-:Y:S04]  /*0450*/  STG.E desc[UR4][R16.64], R0 ;  /* 0x0000000010007986 */ /* 0x0003e8000c101904 */
[----:B------:R1:W-:Y:S04]  /*0460*/  STG.E desc[UR4][R16.64+0x4], R2 ;  /* 0x0000040210007986 */ /* 0x0003e8000c101904 */
[----:B------:R1:W-:Y:S04]  /*0470*/  STG.E desc[UR4][R18.64], R0 ;  /* 0x0000000012007986 */ /* 0x0003e8000c101904 */
[----:B------:R1:W-:Y:S04]  /*0480*/  STG.E desc[UR4][R18.64+0x4], R2 ;  /* 0x0000040212007986 */ /* 0x0003e8000c101904 */
[----:B------:R1:W-:Y:S04]  /*0490*/  STG.E desc[UR4][R20.64], R0 ;  /* 0x0000000014007986 */ /* 0x0003e8000c101904 */
[----:B------:R1:W-:Y:S01]  /*04a0*/  STG.E desc[UR4][R20.64+0x4], R2 ;  /* 0x0000040214007986 */ /* 0x0003e2000c101904 */
[----:B------:R-:W-:Y:S05]  /*04b0*/  @P0 BRA `(.L_x_1) ;  /* 0xfffffffc00700947 */ /* 0x000fea000383ffff */
[----:B------:R-:W-:-:S07]  /*04c0*/  VIADD R28, R28, 0x1 ;  /* 0x000000011c1c7836 */ /* 0x000fce0000000000 */
.L_x_0:
[----:B------:R-:W-:-:S13]  /*04d0*/  ISETP.NE.AND P0, PT, R6, RZ, PT ;  /* 0x000000ff0600720c */ /* 0x000fda0003f05270 */
[----:B------:R-:W-:Y:S05]  /*04e0*/  @!P0 EXIT ;  /* 0x000000000000894d */ /* 0x000fea0003800000 */
[----:B------:R-:W-:Y:S02]  /*04f0*/  ISETP.GE.U32.AND P0, PT, R6, 0x4, PT ;  /* 0x000000040600780c */ /* 0x000fe40003f06070 */
[----:B-1----:R-:W-:-:S04]  /*0500*/  LOP3.LUT R17, R5, 0x3, RZ, 0xc0, !PT ;  /* 0x0000000305117812 */ /* 0x002fc800078ec0ff */
[----:B------:R-:W-:-:S07]  /*0510*/  ISETP.NE.AND P1, PT, R17, RZ, PT ;  /* 0x000000ff1100720c */ /* 0x000fce0003f25270 */
[----:B------:R-:W-:Y:S06]  /*0520*/  @!P0 BRA `(.L_x_2) ;  /* 0x0000000000488947 */ /* 0x000fec0003800000 */
[----:B------:R-:W-:-:S04]  /*0530*/  SHF.L.U32 R16, R28, 0x1, RZ ;  /* 0x000000011c107819 */ /* 0x000fc800000006ff */
[C---:B------:R-:W-:Y:S01]  /*0540*/  IADD3 R28, PT, PT, R16.reuse, 0x4, -R28 ;  /* 0x00000004101c7810 */ /* 0x040fe20007ffe81c */
[----:B------:R-:W-:-:S05]  /*0550*/  IMAD R7, R16, R3, RZ ;  /* 0x0000000310077224 */ /* 0x000fca00078e02ff */
[-C--:B------:R-:W-:Y:S02]  /*0560*/  LEA R11, R3, R7.reuse, 0x2 ;  /* 0x00000007030b7211 */ /* 0x080fe400078e10ff */
[----:B0-----:R-:W-:Y:S01]  /*0570*/  IADD3 R9, PT, PT, R4, R7, RZ ;  /* 0x0000000704097210 */ /* 0x001fe20007ffe0ff */
[----:B------:R-:W-:-:S04]  /*0580*/  IMAD.WIDE.U32 R6, R7, 0x4, R14 ;  /* 0x0000000407067825 */ /* 0x000fc800078e000e */
[----:B------:R-:W-:Y:S01]  /*0590*/  IMAD.IADD R13, R4, 0x1, R11 ;  /* 0x00000001040d7824 */ /* 0x000fe200078e020b */
[----:B------:R1:W-:Y:S01]  /*05a0*/  STG.E desc[UR4][R6.64], R0 ;  /* 0x0000000006007986 */ /* 0x0003e2000c101904 */
[----:B------:R-:W-:-:S03]  /*05b0*/  IMAD.WIDE.U32 R8, R9, 0x4, R14 ;  /* 0x0000000409087825 */ /* 0x000fc600078e000e */
[----:B------:R1:W-:Y:S01]  /*05c0*/  STG.E desc[UR4][R6.64+0x4], R2 ;  /* 0x0000040206007986 */ /* 0x0003e2000c101904 */
[----:B------:R-:W-:-:S03]  /*05d0*/  IMAD.WIDE.U32 R10, R11, 0x4, R14 ;  /* 0x000000040b0a7825 */ /* 0x000fc600078e000e */
[----:B------:R1:W-:Y:S01]  /*05e0*/  STG.E desc[UR4][R8.64], R0 ;  /* 0x0000000008007986 */ /* 0x0003e2000c101904 */
[----:B------:R-:W-:-:S03]  /*05f0*/  IMAD.WIDE.U32 R12, R13, 0x4, R14 ;  /* 0x000000040d0c7825 */ /* 0x000fc600078e000e */
[----:B------:R1:W-:Y:S04]  /*0600*/  STG.E desc[UR4][R8.64+0x4], R2 ;  /* 0x0000040208007986 */ /* 0x0003e8000c101904 */
[----:B------:R1:W-:Y:S04]  /*0610*/  STG.E desc[UR4][R10.64], R0 ;  /* 0x000000000a007986 */ /* 0x0003e8000c101904 */
[----:B------:R1:W-:Y:S04]  /*0620*/  STG.E desc[UR4][R10.64+0x4], R2 ;  /* 0x000004020a007986 */ /* 0x0003e8000c101904 */
[----:B------:R1:W-:Y:S04]  /*0630*/  STG.E desc[UR4][R12.64], R0 ;  /* 0x000000000c007986 */ /* 0x0003e8000c101904 */
[----:B------:R1:W-:Y:S02]  /*0640*/  STG.E desc[UR4][R12.64+0x4], R2 ;  /* 0x000004020c007986 */ /* 0x0003e4000c101904 */
.L_x_2:
[----:B------:R-:W-:Y:S05]  /*0650*/  @!P1 EXIT ;  /* 0x000000000000994d */ /* 0x000fea0003800000 */
[----:B------:R-:W-:Y:S02]  /*0660*/  ISETP.NE.AND P0, PT, R17, 0x1, PT ;  /* 0x000000011100780c */ /* 0x000fe40003f05270 */
[----:B------:R-:W-:-:S04]  /*0670*/  LOP3.LUT R5, R5, 0x1, RZ, 0xc0, !PT ;  /* 0x0000000105057812 */ /* 0x000fc800078ec0ff */
[----:B------:R-:W-:-:S07]  /*0680*/  ISETP.NE.U32.AND P1, PT, R5, 0x1, PT ;  /* 0x000000010500780c */ /* 0x000fce0003f25070 */
[----:B------:R-:W-:Y:S06]  /*0690*/  @!P0 BRA `(.L_x_3) ;  /* 0x0000000000288947 */ /* 0x000fec0003800000 */
[----:B01----:R-:W-:-:S04]  /*06a0*/  SHF.L.U32 R8, R28, 0x1, RZ ;  /* 0x000000011c087819 */ /* 0x003fc800000006ff */
[C---:B------:R-:W-:Y:S01]  /*06b0*/  IADD3 R28, PT, PT, R8.reuse, 0x2, -R28 ;  /* 0x00000002081c7810 */ /* 0x040fe20007ffe81c */
[----:B------:R-:W-:-:S05]  /*06c0*/  IMAD R5, R8, R3, RZ ;  /* 0x0000000308057224 */ /* 0x000fca00078e02ff */
[----:B------:R-:W-:Y:S01]  /*06d0*/  IADD3 R7, PT, PT, R4, R5, RZ ;  /* 0x0000000504077210 */ /* 0x000fe20007ffe0ff */
[----:B------:R-:W-:-:S04]  /*06e0*/  IMAD.WIDE.U32 R4, R5, 0x4, R14 ;  /* 0x0000000405047825 */ /* 0x000fc800078e000e */
[----:B------:R-:W-:Y:S01]  /*06f0*/  IMAD.WIDE.U32 R6, R7, 0x4, R14 ;  /* 0x0000000407067825 */ /* 0x000fe200078e000e */
[----:B------:R2:W-:Y:S04]  /*0700*/  STG.E desc[UR4][R4.64], R0 ;  /* 0x0000000004007986 */ /* 0x0005e8000c101904 */
[----:B------:R2:W-:Y:S04]  /*0710*/  STG.E desc[UR4][R4.64+0x4], R2 ;  /* 0x0000040204007986 */ /* 0x0005e8000c101904 */
[----:B------:R2:W-:Y:S04]  /*0720*/  STG.E desc[UR4][R6.64], R0 ;  /* 0x0000000006007986 */ /* 0x0005e8000c101904 */
[----:B------:R2:W-:Y:S02]  /*0730*/  STG.E desc[UR4][R6.64+0x4], R2 ;  /* 0x0000040206007986 */ /* 0x0005e4000c101904 */
.L_x_3:
[----:B------:R-:W-:Y:S05]  /*0740*/  @P1 EXIT ;  /* 0x000000000000194d */ /* 0x000fea0003800000 */
[----:B------:R-:W-:-:S05]  /*0750*/  IMAD R3, R3, R28, RZ ;  /* 0x0000001c03037224 */ /* 0x000fca00078e02ff */
[----:B------:R-:W-:-:S05]  /*0760*/  SHF.L.U32 R3, R3, 0x1, RZ ;  /* 0x0000000103037819 */ /* 0x000fca00000006ff */
[----:B0-----:R-:W-:-:S05]  /*0770*/  IMAD.WIDE.U32 R14, R3, 0x4, R14 ;  /* 0x00000004030e7825 */ /* 0x001fca00078e000e */
[----:B------:R-:W-:Y:S04]  /*0780*/  STG.E desc[UR4][R14.64], R0 ;  /* 0x000000000e007986 */ /* 0x000fe8000c101904 */
[----:B------:R-:W-:Y:S01]  /*0790*/  STG.E desc[UR4][R14.64+0x4], R2 ;  /* 0x000004020e007986 */ /* 0x000fe2000c101904 */
[----:B------:R-:W-:Y:S05]  /*07a0*/  EXIT ;  /* 0x000000000000794d */ /* 0x000fea0003800000 */
.L_x_4:
[----:B------:R-:W-:-:S00]  /*07b0*/  BRA `(.L_x_4) ;  /* 0xfffffffc00fc7947 */ /* 0x000fc0000383ffff */
[----:B------:R-:W-:-:S00]  /*07c0*/  NOP ;  /* 0x0000000000007918 */ /* 0x000fc00000000000 */
        /* <DEDUP_REMOVED lines=11> */
.L_x_5:


//--------------------- .nv.shared.reserved.0     --------------------------
	.section	.nv.shared.reserved.0,"aw",@nobits
	.weak		__nv_reservedSMEM_offset_0_alias
	.size		__nv_reservedSMEM_offset_0_alias, 0, 64
	.other		__nv_reservedSMEM_offset_0_alias,@"STO_CUDA_RESERVED_SHARED STV_DEFAULT"
__nv_reservedSMEM_offset_0_alias:
	.zero		0
	.zero		64


//--------------------- .nv.constant0._Z10rk2wc_cudafffffffjPfS_ --------------------------
	.section	.nv.constant0._Z10rk2wc_cudafffffffjPfS_,"a",@progbits
	.sectionflags	@""
	.align	4
.nv.constant0._Z10rk2wc_cudafffffffjPfS_:
	.zero		944


//--------------------- SYMBOLS --------------------------

	.type		.nv.reservedSmem.offset0,@object
	.size		.nv.reservedSmem.offset0,0x4
